	.headerflags	@"EF_CUDA_TEXMODE_UNIFIED EF_CUDA_64BIT_ADDRESS EF_CUDA_ACCELERATORS EF_CUDA_SM90 EF_CUDA_VIRTUAL_SM(EF_CUDA_SM90)"
	.elftype	@"ET_EXEC"


//--------------------- .nv.info                  --------------------------
	.section	.nv.info,"",@"SHT_CUDA_INFO"
	.align	4


	//----- nvinfo : EIATTR_REGCOUNT
	.align		4
        /*0000*/ 	.byte	0x04, 0x2f
        /*0002*/ 	.short	(.L_2 - .L_1)
	.align		4
.L_1:
        /*0004*/ 	.word	index@(triton_poi_fused_native_group_norm_relu_19)
        /*0008*/ 	.word	0x00000018


	//----- nvinfo : EIATTR_MIN_STACK_SIZE
	.align		4
.L_2:
        /*000c*/ 	.byte	0x04, 0x12
        /*000e*/ 	.short	(.L_4 - .L_3)
	.align		4
.L_3:
        /*0010*/ 	.word	index@(triton_poi_fused_native_group_norm_relu_19)
        /*0014*/ 	.word	0x00000000


	//----- nvinfo : EIATTR_FRAME_SIZE
	.align		4
.L_4:
        /*0018*/ 	.byte	0x04, 0x11
        /*001a*/ 	.short	(.L_6 - .L_5)
	.align		4
.L_5:
        /*001c*/ 	.word	index@(triton_poi_fused_native_group_norm_relu_19)
        /*0020*/ 	.word	0x00000000


	//----- nvinfo : EIATTR_MIN_STACK_SIZE
	.align		4
.L_6:
        /*0024*/ 	.byte	0x04, 0x12
        /*0026*/ 	.short	(.L_8 - .L_7)
	.align		4
.L_7:
        /*0028*/ 	.word	index@(triton_poi_fused_native_group_norm_relu_19)
        /*002c*/ 	.word	0x00000000
.L_8:


//--------------------- .nv.info.triton_poi_fused_native_group_norm_relu_19 --------------------------
	.section	.nv.info.triton_poi_fused_native_group_norm_relu_19,"",@"SHT_CUDA_INFO"
	.sectionflags	@""
	.align	4


	//----- nvinfo : EIATTR_CUDA_API_VERSION
	.align		4
        /*0000*/ 	.byte	0x04, 0x37
        /*0002*/ 	.short	(.L_10 - .L_9)
.L_9:
        /*0004*/ 	.word	0x0000007c


	//----- nvinfo : EIATTR_KPARAM_INFO
	.align		4
.L_10:
        /*0008*/ 	.byte	0x04, 0x17
        /*000a*/ 	.short	(.L_12 - .L_11)
.L_11:
        /*000c*/ 	.word	0x00000000
        /*0010*/ 	.short	0x0006
        /*0012*/ 	.short	0x0030
        /*0014*/ 	.byte	0x00, 0xf0, 0x11, 0x00


	//----- nvinfo : EIATTR_KPARAM_INFO
	.align		4
.L_12:
        /*0018*/ 	.byte	0x04, 0x17
        /*001a*/ 	.short	(.L_14 - .L_13)
.L_13:
        /*001c*/ 	.word	0x00000000
        /*0020*/ 	.short	0x0005
        /*0022*/ 	.short	0x0028
        /*0024*/ 	.byte	0x00, 0xf4, 0x21, 0x00


	//----- nvinfo : EIATTR_KPARAM_INFO
	.align		4
.L_14:
        /*0028*/ 	.byte	0x04, 0x17
        /*002a*/ 	.short	(.L_16 - .L_15)
.L_15:
        /*002c*/ 	.word	0x00000000
        /*0030*/ 	.short	0x0004
        /*0032*/ 	.short	0x0020
        /*0034*/ 	.byte	0x00, 0xf4, 0x21, 0x00


	//----- nvinfo : EIATTR_KPARAM_INFO
	.align		4
.L_16:
        /*0038*/ 	.byte	0x04, 0x17
        /*003a*/ 	.short	(.L_18 - .L_17)
.L_17:
        /*003c*/ 	.word	0x00000000
        /*0040*/ 	.short	0x0003
        /*0042*/ 	.short	0x0018
        /*0044*/ 	.byte	0x00, 0xf4, 0x21, 0x00


	//----- nvinfo : EIATTR_KPARAM_INFO
	.align		4
.L_18:
        /*0048*/ 	.byte	0x04, 0x17
        /*004a*/ 	.short	(.L_20 - .L_19)
.L_19:
        /*004c*/ 	.word	0x00000000
        /*0050*/ 	.short	0x0002
        /*0052*/ 	.short	0x0010
        /*0054*/ 	.byte	0x00, 0xf4, 0x21, 0x00


	//----- nvinfo : EIATTR_KPARAM_INFO
	.align		4
.L_20:
        /*0058*/ 	.byte	0x04, 0x17
        /*005a*/ 	.short	(.L_22 - .L_21)
.L_21:
        /*005c*/ 	.word	0x00000000
        /*0060*/ 	.short	0x0001
        /*0062*/ 	.short	0x0008
        /*0064*/ 	.byte	0x00, 0xf4, 0x21, 0x00


	//----- nvinfo : EIATTR_KPARAM_INFO
	.align		4
.L_22:
        /*0068*/ 	.byte	0x04, 0x17
        /*006a*/ 	.short	(.L_24 - .L_23)
.L_23:
        /*006c*/ 	.word	0x00000000
        /*0070*/ 	.short	0x0000
        /*0072*/ 	.short	0x0000
        /*0074*/ 	.byte	0x00, 0xf4, 0x21, 0x00


	//----- nvinfo : EIATTR_SPARSE_MMA_MASK
	.align		4
.L_24:
        /*0078*/ 	.byte	0x03, 0x50
        /*007a*/ 	.short	0x0000


	//----- nvinfo : EIATTR_MAXREG_COUNT
	.align		4
        /*007c*/ 	.byte	0x03, 0x1b
        /*007e*/ 	.short	0x00ff


	//----- nvinfo : EIATTR_EXIT_INSTR_OFFSETS
	.align		4
        /*0080*/ 	.byte	0x04, 0x1c
        /*0082*/ 	.short	(.L_26 - .L_25)


	//   ....[0]....
.L_25:
        /*0084*/ 	.word	0x00000490


	//----- nvinfo : EIATTR_REQNTID
	.align		4
.L_26:
        /*0088*/ 	.byte	0x04, 0x10
        /*008a*/ 	.short	(.L_28 - .L_27)
.L_27:
        /*008c*/ 	.word	0x00000100
        /*0090*/ 	.word	0x00000001
        /*0094*/ 	.word	0x00000001


	//----- nvinfo : EIATTR_CBANK_PARAM_SIZE
	.align		4
.L_28:
        /*0098*/ 	.byte	0x03, 0x19
        /*009a*/ 	.short	0x0034


	//----- nvinfo : EIATTR_PARAM_CBANK
	.align		4
        /*009c*/ 	.byte	0x04, 0x0a
        /*009e*/ 	.short	(.L_30 - .L_29)
	.align		4
.L_29:
        /*00a0*/ 	.word	index@(.nv.constant0.triton_poi_fused_native_group_norm_relu_19)
        /*00a4*/ 	.short	0x0210
        /*00a6*/ 	.short	0x0034


	//----- nvinfo : EIATTR_SW_WAR
	.align		4
.L_30:
        /*00a8*/ 	.byte	0x04, 0x36
        /*00aa*/ 	.short	(.L_32 - .L_31)
.L_31:
        /*00ac*/ 	.word	0x00000008
.L_32:


//--------------------- .nv.callgraph             --------------------------
	.section	.nv.callgraph,"",@"SHT_CUDA_CALLGRAPH"
	.align	4
	.sectionentsize	8
	.align		4
        /*0000*/ 	.word	0x00000000
	.align		4
        /*0004*/ 	.word	0xffffffff
	.align		4
        /*0008*/ 	.word	0x00000000
	.align		4
        /*000c*/ 	.word	0xfffffffe
	.align		4
        /*0010*/ 	.word	0x00000000
	.align		4
        /*0014*/ 	.word	0xfffffffd
	.align		4
        /*0018*/ 	.word	0x00000000
	.align		4
        /*001c*/ 	.word	0xfffffffc


//--------------------- .nv.constant4             --------------------------
	.section	.nv.constant4,"a",@progbits
	.align	8
	.align		8
.nv.constant4:
        /*0000*/ 	.dword	_$_str


//--------------------- .text.triton_poi_fused_native_group_norm_relu_19 --------------------------
	.section	.text.triton_poi_fused_native_group_norm_relu_19,"ax",@progbits
	.align	128
        .global         triton_poi_fused_native_group_norm_relu_19
        .type           triton_poi_fused_native_group_norm_relu_19,@function
        .size           triton_poi_fused_native_group_norm_relu_19,(.L_x_1 - triton_poi_fused_native_group_norm_relu_19)
        .other          triton_poi_fused_native_group_norm_relu_19,@"STO_CUDA_ENTRY STV_DEFAULT"
triton_poi_fused_native_group_norm_relu_19:
.text.triton_poi_fused_native_group_norm_relu_19:
[----:B------:R-:W-:Y:S01]  /*0000*/  LDC R1, c[0x0][0x28] ;  /* 0x00000a00ff017b82 */ /* 0x000fe20000000800 */
[----:B------:R-:W1:Y:S07]  /*0010*/  S2R R0, SR_TID.X ;  /* 0x0000000000007919 */ /* 0x000e6e0000002100 */
[----:B------:R-:W2:Y:S01]  /*0020*/  LDC.64 R8, c[0x0][0x220] ;  /* 0x00008800ff087b82 */ /* 0x000ea20000000a00 */
[----:B------:R-:W-:Y:S01]  /*0030*/  ULDC.64 UR4, c[0x0][0x208] ;  /* 0x0000820000047ab9 */ /* 0x000fe20000000a00 */
[----:B------:R-:W3:Y:S06]  /*0040*/  S2R R5, SR_CTAID.X ;  /* 0x0000000000057919 */ /* 0x000eec0000002500 */
[----:B------:R-:W4:Y:S08]  /*0050*/  LDC.64 R10, c[0x0][0x218] ;  /* 0x00008600ff0a7b82 */ /* 0x000f300000000a00 */
[----:B------:R-:W5:Y:S01]  /*0060*/  LDC.64 R12, c[0x0][0x210] ;  /* 0x00008400ff0c7b82 */ /* 0x000f620000000a00 */
[----:B-1----:R-:W-:Y:S01]  /*0070*/  IMAD.SHL.U32 R0, R0, 0x2, RZ ;  /* 0x0000000200007824 */ /* 0x002fe200078e00ff */
[----:B---3--:R-:W-:-:S04]  /*0080*/  SHF.R.S32.HI R3, RZ, 0x16, R5 ;  /* 0x00000016ff037819 */ /* 0x008fc80000011405 */
[----:B------:R-:W-:Y:S02]  /*0090*/  LOP3.LUT R0, R0, 0x1fe, RZ, 0xc0, !PT ;  /* 0x000001fe00007812 */ /* 0x000fe400078ec0ff */
[----:B------:R-:W-:-:S03]  /*00a0*/  SGXT R3, R3, 0x1 ;  /* 0x000000010303781a */ /* 0x000fc60000000200 */
[----:B------:R-:W-:-:S04]  /*00b0*/  IMAD R0, R5, 0x200, R0 ;  /* 0x0000020005007824 */ /* 0x000fc800078e0200 */
[----:B------:R-:W-:Y:S01]  /*00c0*/  VIADD R2, R0, 0x1 ;  /* 0x0000000100027836 */ /* 0x000fe20000000000 */
[----:B------:R-:W-:-:S04]  /*00d0*/  LEA.HI R4, R3, R0, RZ, 0x8 ;  /* 0x0000000003047211 */ /* 0x000fc800078f40ff */
[----:B------:R-:W-:Y:S02]  /*00e0*/  LOP3.LUT R7, R4, 0xffffff00, RZ, 0xc0, !PT ;  /* 0xffffff0004077812 */ /* 0x000fe400078ec0ff */
[C---:B------:R-:W-:Y:S02]  /*00f0*/  LEA.HI R4, R3.reuse, R2, RZ, 0x8 ;  /* 0x0000000203047211 */ /* 0x040fe400078f40ff */
[----:B------:R-:W-:Y:S01]  /*0100*/  LEA.HI R3, R3, R0, RZ, 0x10 ;  /* 0x0000000003037211 */ /* 0x000fe200078f80ff */
[----:B------:R-:W-:Y:S01]  /*0110*/  IMAD.IADD R7, R0, 0x1, -R7 ;  /* 0x0000000100077824 */ /* 0x000fe200078e0a07 */
[----:B------:R-:W-:Y:S02]  /*0120*/  LOP3.LUT R5, R4, 0xff00, RZ, 0xc0, !PT ;  /* 0x0000ff0004057812 */ /* 0x000fe400078ec0ff */
[----:B------:R-:W-:Y:S02]  /*0130*/  SHF.R.S32.HI R3, RZ, 0x10, R3 ;  /* 0x00000010ff037819 */ /* 0x000fe40000011403 */
[----:B------:R-:W-:Y:S01]  /*0140*/  PRMT R4, R7, 0x9910, RZ ;  /* 0x0000991007047816 */ /* 0x000fe200000000ff */
[----:B------:R-:W-:-:S04]  /*0150*/  IMAD.IADD R5, R2, 0x1, -R5 ;  /* 0x0000000102057824 */ /* 0x000fc800078e0a05 */
[----:B------:R-:W-:Y:S01]  /*0160*/  IMAD.MOV.U32 R2, RZ, RZ, R4 ;  /* 0x000000ffff027224 */ /* 0x000fe200078e0004 */
[----:B------:R-:W-:-:S04]  /*0170*/  PRMT R4, R5, 0x9910, RZ ;  /* 0x0000991005047816 */ /* 0x000fc800000000ff */
[----:B------:R-:W-:Y:S02]  /*0180*/  SHF.R.S32.HI R2, RZ, 0xf, R2 ;  /* 0x0000000fff027819 */ /* 0x000fe40000011402 */
[----:B------:R-:W-:Y:S02]  /*0190*/  SHF.R.S32.HI R4, RZ, 0xf, R4 ;  /* 0x0000000fff047819 */ /* 0x000fe40000011404 */
[----:B------:R-:W-:Y:S02]  /*01a0*/  LOP3.LUT R2, R2, 0xffff, RZ, 0xc0, !PT ;  /* 0x0000ffff02027812 */ /* 0x000fe400078ec0ff */
[----:B------:R-:W-:Y:S02]  /*01b0*/  LOP3.LUT R4, R4, 0xffff, RZ, 0xc0, !PT ;  /* 0x0000ffff04047812 */ /* 0x000fe400078ec0ff */
[----:B------:R-:W-:Y:S02]  /*01c0*/  LEA.HI R2, R2, R7, RZ, 0x15 ;  /* 0x0000000702027211 */ /* 0x000fe400078fa8ff */
[----:B------:R-:W-:-:S02]  /*01d0*/  LEA.HI R5, R4, R5, RZ, 0x15 ;  /* 0x0000000504057211 */ /* 0x000fc400078fa8ff */
[----:B------:R-:W-:Y:S02]  /*01e0*/  PRMT R2, R2, 0x9910, RZ ;  /* 0x0000991002027816 */ /* 0x000fe400000000ff */
[----:B------:R-:W-:Y:S02]  /*01f0*/  PRMT R4, R5, 0x9910, RZ ;  /* 0x0000991005047816 */ /* 0x000fe400000000ff */
[----:B------:R-:W-:Y:S02]  /*0200*/  SHF.R.S32.HI R2, RZ, 0x5, R2 ;  /* 0x00000005ff027819 */ /* 0x000fe40000011402 */
[----:B------:R-:W-:Y:S02]  /*0210*/  SHF.R.S32.HI R4, RZ, 0x5, R4 ;  /* 0x00000005ff047819 */ /* 0x000fe40000011404 */
[----:B------:R-:W-:Y:S02]  /*0220*/  PRMT R2, R2, 0x9910, RZ ;  /* 0x0000991002027816 */ /* 0x000fe400000000ff */
[----:B------:R-:W-:-:S03]  /*0230*/  PRMT R4, R4, 0x9910, RZ ;  /* 0x0000991004047816 */ /* 0x000fc600000000ff */
[----:B------:R-:W-:Y:S02]  /*0240*/  IMAD R15, R3, 0x8, R2 ;  /* 0x00000008030f7824 */ /* 0x000fe400078e0202 */
[----:B------:R-:W-:Y:S02]  /*0250*/  IMAD.MOV.U32 R2, RZ, RZ, R4 ;  /* 0x000000ffff027224 */ /* 0x000fe400078e0004 */
[----:B--2---:R-:W-:Y:S01]  /*0260*/  IMAD.WIDE R18, R15, 0x4, R8 ;  /* 0x000000040f127825 */ /* 0x004fe200078e0208 */
[----:B------:R-:W1:Y:S03]  /*0270*/  LDC.64 R4, c[0x0][0x230] ;  /* 0x00008c00ff047b82 */ /* 0x000e660000000a00 */
[----:B------:R-:W-:Y:S01]  /*0280*/  IMAD R17, R3, 0x8, R2 ;  /* 0x0000000803117824 */ /* 0x000fe200078e0202 */
[----:B------:R-:W2:Y:S03]  /*0290*/  LDG.E.EL R6, desc[UR4][R18.64] ;  /* 0x0000000412067981 */ /* 0x000ea6000c2e1900 */
[C---:B------:R-:W-:Y:S01]  /*02a0*/  IMAD.WIDE R20, R17.reuse, 0x4, R8 ;  /* 0x0000000411147825 */ /* 0x040fe200078e0208 */
[----:B------:R-:W3:Y:S04]  /*02b0*/  LDC.64 R2, c[0x0][0x228] ;  /* 0x00008a00ff027b82 */ /* 0x000ee80000000a00 */
[----:B------:R-:W2:Y:S01]  /*02c0*/  LDG.E.EL R8, desc[UR4][R20.64] ;  /* 0x0000000414087981 */ /* 0x000ea2000c2e1900 */
[----:B----4-:R-:W-:-:S04]  /*02d0*/  IMAD.WIDE R16, R17, 0x4, R10 ;  /* 0x0000000411107825 */ /* 0x010fc800078e020a */
[----:B------:R-:W-:Y:S02]  /*02e0*/  IMAD.WIDE R14, R15, 0x4, R10 ;  /* 0x000000040f0e7825 */ /* 0x000fe400078e020a */
[----:B------:R-:W4:Y:S02]  /*02f0*/  LDG.E.EL R16, desc[UR4][R16.64] ;  /* 0x0000000410107981 */ /* 0x000f24000c2e1900 */
[----:B-----5:R-:W-:Y:S02]  /*0300*/  IMAD.WIDE R12, R0, 0x4, R12 ;  /* 0x00000004000c7825 */ /* 0x020fe400078e020c */
[----:B------:R-:W5:Y:S02]  /*0310*/  LDG.E.EL R9, desc[UR4][R14.64] ;  /* 0x000000040e097981 */ /* 0x000f64000c2e1900 */
[C---:B-1----:R-:W-:Y:S02]  /*0320*/  IMAD.WIDE R4, R7.reuse, 0x4, R4 ;  /* 0x0000000407047825 */ /* 0x042fe400078e0204 */
[----:B------:R-:W5:Y:S04]  /*0330*/  LDG.E.64 R10, desc[UR4][R12.64] ;  /* 0x000000040c0a7981 */ /* 0x000f68000c1e1b00 */
[----:B------:R-:W4:Y:S01]  /*0340*/  LDG.E.EL.64 R4, desc[UR4][R4.64] ;  /* 0x0000000404047981 */ /* 0x000f22000c2e1b00 */
[----:B---3--:R-:W-:-:S06]  /*0350*/  IMAD.WIDE R2, R7, 0x4, R2 ;  /* 0x0000000407027825 */ /* 0x008fcc00078e0202 */
[----:B------:R-:W3:Y:S01]  /*0360*/  LDG.E.EL.64 R2, desc[UR4][R2.64] ;  /* 0x0000000402027981 */ /* 0x000ee2000c2e1b00 */
[----:B------:R-:W-:-:S04]  /*0370*/  IMAD.MOV.U32 R7, RZ, RZ, 0x39000000 ;  /* 0x39000000ff077424 */ /* 0x000fc800078e00ff */
[-C--:B--2---:R-:W-:Y:S01]  /*0380*/  FFMA R18, R6, R7.reuse, 9.9999997473787516356e-06 ;  /* 0x3727c5ac06127423 */ /* 0x084fe20000000007 */
[----:B------:R-:W-:-:S05]  /*0390*/  FFMA R8, R8, R7, 9.9999997473787516356e-06 ;  /* 0x3727c5ac08087423 */ /* 0x000fca0000000007 */
[----:B------:R-:W1:Y:S01]  /*03a0*/  MUFU.RSQ R18, R18 ;  /* 0x0000001200127308 */ /* 0x000e620000001400 */
[----:B------:R-:W2:Y:S07]  /*03b0*/  LDC.64 R6, c[0x0][0x238] ;  /* 0x00008e00ff067b82 */ /* 0x000eae0000000a00 */
[----:B------:R-:W1:Y:S01]  /*03c0*/  MUFU.RSQ R8, R8 ;  /* 0x0000000800087308 */ /* 0x000e620000001400 */
[----:B-----5:R-:W-:Y:S01]  /*03d0*/  FADD R9, R10, -R9 ;  /* 0x800000090a097221 */ /* 0x020fe20000000000 */
[----:B----4-:R-:W-:-:S03]  /*03e0*/  FADD R11, R11, -R16 ;  /* 0x800000100b0b7221 */ /* 0x010fc60000000000 */
[----:B-1----:R-:W-:Y:S01]  /*03f0*/  FMUL R9, R18, R9 ;  /* 0x0000000912097220 */ /* 0x002fe20000400000 */
[----:B0-----:R-:W-:-:S03]  /*0400*/  FMUL R10, R8, R11 ;  /* 0x0000000b080a7220 */ /* 0x001fc60000400000 */
[----:B---3--:R-:W-:Y:S01]  /*0410*/  FFMA R2, R2, R9, R4 ;  /* 0x0000000902027223 */ /* 0x008fe20000000004 */
[----:B------:R-:W-:-:S04]  /*0420*/  FFMA R3, R3, R10, R5 ;  /* 0x0000000a03037223 */ /* 0x000fc80000000005 */
[----:B------:R-:W-:Y:S02]  /*0430*/  FSETP.GEU.AND P0, PT, R2, RZ, PT ;  /* 0x000000ff0200720b */ /* 0x000fe40003f0e000 */
[C---:B------:R-:W-:Y:S01]  /*0440*/  FSETP.GEU.AND P1, PT, R3.reuse, RZ, PT ;  /* 0x000000ff0300720b */ /* 0x040fe20003f2e000 */
[----:B--2---:R-:W-:Y:S01]  /*0450*/  IMAD.WIDE R6, R0, 0x4, R6 ;  /* 0x0000000400067825 */ /* 0x004fe200078e0206 */
[----:B------:R-:W-:Y:S02]  /*0460*/  FSEL R2, R2, RZ, P0 ;  /* 0x000000ff02027208 */ /* 0x000fe40000000000 */
[----:B------:R-:W-:-:S05]  /*0470*/  FSEL R3, R3, RZ, P1 ;  /* 0x000000ff03037208 */ /* 0x000fca0000800000 */
[----:B------:R-:W-:Y:S01]  /*0480*/  STG.E.64 desc[UR4][R6.64], R2 ;  /* 0x0000000206007986 */ /* 0x000fe2000c101b04 */
[----:B------:R-:W-:Y:S05]  /*0490*/  EXIT ;  /* 0x000000000000794d */ /* 0x000fea0003800000 */
.L_x_0:
[----:B------:R-:W-:-:S00]  /*04a0*/  BRA `(.L_x_0) ;  /* 0xfffffffc00fc7947 */ /* 0x000fc0000383ffff */
[----:B------:R-:W-:-:S00]  /*04b0*/  NOP ;  /* 0x0000000000007918 */ /* 0x000fc00000000000 */
        /* <DEDUP_REMOVED lines=12> */
.L_x_1:


//--------------------- .nv.global.init           --------------------------
	.section	.nv.global.init,"aw",@progbits
.nv.global.init:
	.type		_$_str,@object
	.size		_$_str,(.L_0 - _$_str)
_$_str:
        /*0000*/ 	.byte	0x5f, 0x5f, 0x43, 0x55, 0x44, 0x41, 0x5f, 0x46, 0x54, 0x5a, 0x00
.L_0:


//--------------------- .nv.constant0.triton_poi_fused_native_group_norm_relu_19 --------------------------
	.section	.nv.constant0.triton_poi_fused_native_group_norm_relu_19,"a",@progbits
	.sectionflags	@""
	.align	4
.nv.constant0.triton_poi_fused_native_group_norm_relu_19:
	.zero		580
